//
// Generated by NVIDIA NVVM Compiler
//
// Compiler Build ID: CL-36424714
// Cuda compilation tools, release 13.0, V13.0.88
// Based on NVVM 20.0.0
//

.version 9.0
.target sm_100
.address_size 64

	// .globl	_Z19CalcMatOneEleKernel6MatrixS_S_

.visible .entry _Z19CalcMatOneEleKernel6MatrixS_S_(
	.param .align 8 .b8 _Z19CalcMatOneEleKernel6MatrixS_S__param_0[16],
	.param .align 8 .b8 _Z19CalcMatOneEleKernel6MatrixS_S__param_1[16],
	.param .align 8 .b8 _Z19CalcMatOneEleKernel6MatrixS_S__param_2[16]
)
{
	.reg .pred 	%p<13>;
	.reg .b32 	%r<42>;
	.reg .b32 	%f<68>;
	.reg .b64 	%rd<53>;

	ld.param.u32 	%r1, [_Z19CalcMatOneEleKernel6MatrixS_S__param_0];
	ld.param.u32 	%r2, [_Z19CalcMatOneEleKernel6MatrixS_S__param_1];
	ld.param.u64 	%rd3, [_Z19CalcMatOneEleKernel6MatrixS_S__param_2+8];
	ld.param.u64 	%rd7, [_Z19CalcMatOneEleKernel6MatrixS_S__param_1+8];
	ld.param.u64 	%rd8, [_Z19CalcMatOneEleKernel6MatrixS_S__param_0+8];
	ld.param.v2.u32 	{%r3, %r21}, [_Z19CalcMatOneEleKernel6MatrixS_S__param_2];
	cvta.to.global.u64 	%rd1, %rd8;
	cvta.to.global.u64 	%rd2, %rd7;
	mov.u32 	%r22, %ctaid.y;
	mov.u32 	%r23, %ntid.y;
	mov.u32 	%r24, %tid.y;
	mad.lo.s32 	%r4, %r22, %r23, %r24;
	mov.u32 	%r25, %ctaid.x;
	mov.u32 	%r26, %ntid.x;
	mov.u32 	%r27, %tid.x;
	mad.lo.s32 	%r5, %r25, %r26, %r27;
	setp.ge.s32 	%p1, %r4, %r21;
	setp.ge.s32 	%p2, %r5, %r3;
	or.pred  	%p3, %p1, %p2;
	@%p3 bra 	$L__BB0_14;
	setp.lt.s32 	%p4, %r1, 1;
	mov.f32 	%f67, 0f00000000;
	@%p4 bra 	$L__BB0_13;
	mul.lo.s32 	%r6, %r1, %r4;
	and.b32  	%r7, %r1, 7;
	setp.lt.u32 	%p5, %r1, 8;
	mov.b32 	%r40, 0;
	mov.f32 	%f67, 0f00000000;
	@%p5 bra 	$L__BB0_5;
	and.b32  	%r40, %r1, 2147483640;
	neg.s32 	%r38, %r40;
	shl.b32 	%r10, %r2, 3;
	mul.wide.u32 	%rd9, %r6, 4;
	add.s64 	%rd10, %rd9, %rd1;
	add.s64 	%rd52, %rd10, 16;
	mov.f32 	%f67, 0f00000000;
	mul.wide.s32 	%rd13, %r2, 4;
	mov.u32 	%r37, %r5;
$L__BB0_4:
	.pragma "nounroll";
	ld.global.f32 	%f17, [%rd52+-16];
	mul.wide.s32 	%rd11, %r37, 4;
	add.s64 	%rd12, %rd2, %rd11;
	ld.global.f32 	%f18, [%rd12];
	fma.rn.f32 	%f19, %f17, %f18, %f67;
	ld.global.f32 	%f20, [%rd52+-12];
	add.s64 	%rd14, %rd12, %rd13;
	ld.global.f32 	%f21, [%rd14];
	fma.rn.f32 	%f22, %f20, %f21, %f19;
	ld.global.f32 	%f23, [%rd52+-8];
	add.s64 	%rd15, %rd14, %rd13;
	ld.global.f32 	%f24, [%rd15];
	fma.rn.f32 	%f25, %f23, %f24, %f22;
	ld.global.f32 	%f26, [%rd52+-4];
	add.s64 	%rd16, %rd15, %rd13;
	ld.global.f32 	%f27, [%rd16];
	fma.rn.f32 	%f28, %f26, %f27, %f25;
	ld.global.f32 	%f29, [%rd52];
	add.s64 	%rd17, %rd16, %rd13;
	ld.global.f32 	%f30, [%rd17];
	fma.rn.f32 	%f31, %f29, %f30, %f28;
	ld.global.f32 	%f32, [%rd52+4];
	add.s64 	%rd18, %rd17, %rd13;
	ld.global.f32 	%f33, [%rd18];
	fma.rn.f32 	%f34, %f32, %f33, %f31;
	ld.global.f32 	%f35, [%rd52+8];
	add.s64 	%rd19, %rd18, %rd13;
	ld.global.f32 	%f36, [%rd19];
	fma.rn.f32 	%f37, %f35, %f36, %f34;
	ld.global.f32 	%f38, [%rd52+12];
	add.s64 	%rd20, %rd19, %rd13;
	ld.global.f32 	%f39, [%rd20];
	fma.rn.f32 	%f67, %f38, %f39, %f37;
	add.s32 	%r38, %r38, 8;
	add.s32 	%r37, %r37, %r10;
	add.s64 	%rd52, %rd52, 32;
	setp.ne.s32 	%p6, %r38, 0;
	@%p6 bra 	$L__BB0_4;
$L__BB0_5:
	setp.eq.s32 	%p7, %r7, 0;
	@%p7 bra 	$L__BB0_13;
	and.b32  	%r16, %r1, 3;
	setp.lt.u32 	%p8, %r7, 4;
	@%p8 bra 	$L__BB0_8;
	add.s32 	%r29, %r40, %r6;
	mul.wide.u32 	%rd21, %r29, 4;
	add.s64 	%rd22, %rd1, %rd21;
	ld.global.f32 	%f41, [%rd22];
	mad.lo.s32 	%r30, %r40, %r2, %r5;
	mul.wide.s32 	%rd23, %r30, 4;
	add.s64 	%rd24, %rd2, %rd23;
	ld.global.f32 	%f42, [%rd24];
	fma.rn.f32 	%f43, %f41, %f42, %f67;
	cvt.u64.u32 	%rd25, %r6;
	cvt.u64.u32 	%rd26, %r40;
	add.s64 	%rd27, %rd26, %rd25;
	shl.b64 	%rd28, %rd27, 2;
	add.s64 	%rd29, %rd1, %rd28;
	ld.global.f32 	%f44, [%rd29+4];
	mul.wide.s32 	%rd30, %r2, 4;
	add.s64 	%rd31, %rd24, %rd30;
	ld.global.f32 	%f45, [%rd31];
	fma.rn.f32 	%f46, %f44, %f45, %f43;
	ld.global.f32 	%f47, [%rd29+8];
	add.s64 	%rd32, %rd31, %rd30;
	ld.global.f32 	%f48, [%rd32];
	fma.rn.f32 	%f49, %f47, %f48, %f46;
	ld.global.f32 	%f50, [%rd29+12];
	add.s64 	%rd33, %rd32, %rd30;
	ld.global.f32 	%f51, [%rd33];
	fma.rn.f32 	%f67, %f50, %f51, %f49;
	add.s32 	%r40, %r40, 4;
$L__BB0_8:
	setp.eq.s32 	%p9, %r16, 0;
	@%p9 bra 	$L__BB0_13;
	setp.eq.s32 	%p10, %r16, 1;
	@%p10 bra 	$L__BB0_11;
	add.s32 	%r31, %r40, %r6;
	mul.wide.u32 	%rd34, %r31, 4;
	add.s64 	%rd35, %rd1, %rd34;
	ld.global.f32 	%f53, [%rd35];
	mad.lo.s32 	%r32, %r40, %r2, %r5;
	mul.wide.s32 	%rd36, %r32, 4;
	add.s64 	%rd37, %rd2, %rd36;
	ld.global.f32 	%f54, [%rd37];
	fma.rn.f32 	%f55, %f53, %f54, %f67;
	cvt.u64.u32 	%rd38, %r6;
	cvt.u64.u32 	%rd39, %r40;
	add.s64 	%rd40, %rd39, %rd38;
	shl.b64 	%rd41, %rd40, 2;
	add.s64 	%rd42, %rd1, %rd41;
	ld.global.f32 	%f56, [%rd42+4];
	mul.wide.s32 	%rd43, %r2, 4;
	add.s64 	%rd44, %rd37, %rd43;
	ld.global.f32 	%f57, [%rd44];
	fma.rn.f32 	%f67, %f56, %f57, %f55;
	add.s32 	%r40, %r40, 2;
$L__BB0_11:
	and.b32  	%r33, %r1, 1;
	setp.eq.b32 	%p11, %r33, 1;
	not.pred 	%p12, %p11;
	@%p12 bra 	$L__BB0_13;
	add.s32 	%r34, %r40, %r6;
	mul.wide.u32 	%rd45, %r34, 4;
	add.s64 	%rd46, %rd1, %rd45;
	ld.global.f32 	%f58, [%rd46];
	mad.lo.s32 	%r35, %r40, %r2, %r5;
	mul.wide.s32 	%rd47, %r35, 4;
	add.s64 	%rd48, %rd2, %rd47;
	ld.global.f32 	%f59, [%rd48];
	fma.rn.f32 	%f67, %f58, %f59, %f67;
$L__BB0_13:
	mad.lo.s32 	%r36, %r3, %r4, %r5;
	cvta.to.global.u64 	%rd49, %rd3;
	mul.wide.s32 	%rd50, %r36, 4;
	add.s64 	%rd51, %rd49, %rd50;
	st.global.f32 	[%rd51], %f67;
$L__BB0_14:
	ret;

}


// ===== COMPILED SASS (sm_100) =====

	.target	sm_100

	.elftype	@"ET_EXEC"


//--------------------- .note.nv.tkinfo           --------------------------
	.section	.note.nv.tkinfo,"",@"SHT_NOTE"
	.sectionflags	@"SHF_NOTE_NV_TKINFO"
	.tkinfo
        /*0018*/ 	.word	0x00000002
        /*0030*/ 	.string	""
        /*0030*/ 	.string	"ptxas"
        /*0030*/ 	.string	"Cuda compilation tools, release 13.0, V13.0.88"
        /*0030*/ 	.string	"Build cuda_13.0.r13.0/compiler.36424714_0"
        /*0030*/ 	.string	"-arch sm_100 -m 64 "



//--------------------- .note.nv.cuinfo           --------------------------
	.section	.note.nv.cuinfo,"",@"SHT_NOTE"
	.sectionflags	@"SHF_NOTE_NV_CUINFO"
        /*0018*/ 	.short	0x0002
        /*001a*/ 	.short	0x0064
        /*001c*/ 	.short	0x0082
	.zero		2


//--------------------- .nv.info                  --------------------------
	.section	.nv.info,"",@"SHT_CUDA_INFO"
	.align	4


	//----- nvinfo : EIATTR_REGCOUNT
	.align		4
        /*0000*/ 	.byte	0x04, 0x2f
        /*0002*/ 	.short	(.L_1 - .L_0)
	.align		4
.L_0:
        /*0004*/ 	.word	index@(_Z19CalcMatOneEleKernel6MatrixS_S_)
        /*0008*/ 	.word	0x00000020


	//----- nvinfo : EIATTR_FRAME_SIZE
	.align		4
.L_1:
        /*000c*/ 	.byte	0x04, 0x11
        /*000e*/ 	.short	(.L_3 - .L_2)
	.align		4
.L_2:
        /*0010*/ 	.word	index@(_Z19CalcMatOneEleKernel6MatrixS_S_)
        /*0014*/ 	.word	0x00000000


	//----- nvinfo : EIATTR_MIN_STACK_SIZE
	.align		4
.L_3:
        /*0018*/ 	.byte	0x04, 0x12
        /*001a*/ 	.short	(.L_5 - .L_4)
	.align		4
.L_4:
        /*001c*/ 	.word	index@(_Z19CalcMatOneEleKernel6MatrixS_S_)
        /*0020*/ 	.word	0x00000000
.L_5:


//--------------------- .nv.compat                --------------------------
	.section	.nv.compat,"",@"SHT_CUDA_COMPAT_INFO"
	.align	4
        /*0000*/ 	.byte	0x02, 0x09, 0x00, 0x00, 0x02, 0x02, 0x01, 0x00, 0x02, 0x05, 0x05, 0x00, 0x03, 0x07, 0x01, 0x01
        /*0010*/ 	.byte	0x02, 0x03, 0x00, 0x00, 0x02, 0x06, 0x01, 0x00, 0x04, 0x0b, 0x08, 0x00, 0x09, 0x00, 0x00, 0x00
        /*0020*/ 	.byte	0x00, 0x00, 0x00, 0x00


//--------------------- .nv.info._Z19CalcMatOneEleKernel6MatrixS_S_ --------------------------
	.section	.nv.info._Z19CalcMatOneEleKernel6MatrixS_S_,"",@"SHT_CUDA_INFO"
	.sectionflags	@""
	.align	4


	//----- nvinfo : EIATTR_CUDA_API_VERSION
	.align		4
        /*0000*/ 	.byte	0x04, 0x37
        /*0002*/ 	.short	(.L_7 - .L_6)
.L_6:
        /*0004*/ 	.word	0x00000082


	//----- nvinfo : EIATTR_KPARAM_INFO
	.align		4
.L_7:
        /*0008*/ 	.byte	0x04, 0x17
        /*000a*/ 	.short	(.L_9 - .L_8)
.L_8:
        /*000c*/ 	.word	0x00000000
        /*0010*/ 	.short	0x0002
        /*0012*/ 	.short	0x0020
        /*0014*/ 	.byte	0x00, 0xf0, 0x41, 0x00


	//----- nvinfo : EIATTR_KPARAM_INFO
	.align		4
.L_9:
        /*0018*/ 	.byte	0x04, 0x17
        /*001a*/ 	.short	(.L_11 - .L_10)
.L_10:
        /*001c*/ 	.word	0x00000000
        /*0020*/ 	.short	0x0001
        /*0022*/ 	.short	0x0010
        /*0024*/ 	.byte	0x00, 0xf0, 0x41, 0x00


	//----- nvinfo : EIATTR_KPARAM_INFO
	.align		4
.L_11:
        /*0028*/ 	.byte	0x04, 0x17
        /*002a*/ 	.short	(.L_13 - .L_12)
.L_12:
        /*002c*/ 	.word	0x00000000
        /*0030*/ 	.short	0x0000
        /*0032*/ 	.short	0x0000
        /*0034*/ 	.byte	0x00, 0xf0, 0x41, 0x00


	//----- nvinfo : EIATTR_SPARSE_MMA_MASK
	.align		4
.L_13:
        /*0038*/ 	.byte	0x03, 0x50
        /*003a*/ 	.short	0x0000


	//----- nvinfo : EIATTR_MAXREG_COUNT
	.align		4
        /*003c*/ 	.byte	0x03, 0x1b
        /*003e*/ 	.short	0x00ff


	//----- nvinfo : EIATTR_MERCURY_ISA_VERSION
	.align		4
        /*0040*/ 	.byte	0x03, 0x5f
        /*0042*/ 	.short	0x0101


	//----- nvinfo : EIATTR_VRC_CTA_INIT_COUNT
	.align		4
        /*0044*/ 	.byte	0x02, 0x4a
	.zero		1
	.zero		1


	//----- nvinfo : EIATTR_EXIT_INSTR_OFFSETS
	.align		4
        /*0048*/ 	.byte	0x04, 0x1c
        /*004a*/ 	.short	(.L_15 - .L_14)


	//   ....[0]....
.L_14:
        /*004c*/ 	.word	0x000000c0


	//   ....[1]....
        /*0050*/ 	.word	0x00000930


	//----- nvinfo : EIATTR_CBANK_PARAM_SIZE
	.align		4
.L_15:
        /*0054*/ 	.byte	0x03, 0x19
        /*0056*/ 	.short	0x0030


	//----- nvinfo : EIATTR_PARAM_CBANK
	.align		4
        /*0058*/ 	.byte	0x04, 0x0a
        /*005a*/ 	.short	(.L_17 - .L_16)
	.align		4
.L_16:
        /*005c*/ 	.word	index@(.nv.constant0._Z19CalcMatOneEleKernel6MatrixS_S_)
        /*0060*/ 	.short	0x0380
        /*0062*/ 	.short	0x0030


	//----- nvinfo : EIATTR_SW_WAR
	.align		4
.L_17:
        /*0064*/ 	.byte	0x04, 0x36
        /*0066*/ 	.short	(.L_19 - .L_18)
.L_18:
        /*0068*/ 	.word	0x00000008
.L_19:


//--------------------- .nv.callgraph             --------------------------
	.section	.nv.callgraph,"",@"SHT_CUDA_CALLGRAPH"
	.align	4
	.sectionentsize	8
	.align		4
        /*0000*/ 	.word	0x00000000
	.align		4
        /*0004*/ 	.word	0xffffffff
	.align		4
        /*0008*/ 	.word	0x00000000
	.align		4
        /*000c*/ 	.word	0xfffffffe
	.align		4
        /*0010*/ 	.word	0x00000000
	.align		4
        /*0014*/ 	.word	0xfffffffd
	.align		4
        /*0018*/ 	.word	0x00000000
	.align		4
        /*001c*/ 	.word	0xfffffffc


//--------------------- .text._Z19CalcMatOneEleKernel6MatrixS_S_ --------------------------
	.section	.text._Z19CalcMatOneEleKernel6MatrixS_S_,"ax",@progbits
	.align	128
        .global         _Z19CalcMatOneEleKernel6MatrixS_S_
        .type           _Z19CalcMatOneEleKernel6MatrixS_S_,@function
        .size           _Z19CalcMatOneEleKernel6MatrixS_S_,(.L_x_6 - _Z19CalcMatOneEleKernel6MatrixS_S_)
        .other          _Z19CalcMatOneEleKernel6MatrixS_S_,@"STO_CUDA_ENTRY STV_DEFAULT"
_Z19CalcMatOneEleKernel6MatrixS_S_:
.text._Z19CalcMatOneEleKernel6MatrixS_S_:
[----:B------:R-:W-:Y:S01]  /*0000*/  LDC R1, c[0x0][0x37c] ;  /* 0x0000df00ff017b82 */ /* 0x000fe20000000800 */
[----:B------:R-:W0:Y:S07]  /*0010*/  S2R R3, SR_TID.X ;  /* 0x0000000000037919 */ /* 0x000e2e0000002100 */
[----:B------:R-:W1:Y:S01]  /*0020*/  LDC R15, c[0x0][0x364] ;  /* 0x0000d900ff0f7b82 */ /* 0x000e620000000800 */
[----:B------:R-:W2:Y:S01]  /*0030*/  LDCU.64 UR10, c[0x0][0x3a0] ;  /* 0x00007400ff0a77ac */ /* 0x000ea20008000a00 */
[----:B------:R-:W1:Y:S06]  /*0040*/  S2R R2, SR_TID.Y ;  /* 0x0000000000027919 */ /* 0x000e6c0000002200 */
[----:B------:R-:W0:Y:S08]  /*0050*/  S2UR UR5, SR_CTAID.X ;  /* 0x00000000000579c3 */ /* 0x000e300000002500 */
[----:B------:R-:W0:Y:S08]  /*0060*/  LDC R0, c[0x0][0x360] ;  /* 0x0000d800ff007b82 */ /* 0x000e300000000800 */
[----:B------:R-:W1:Y:S01]  /*0070*/  S2UR UR4, SR_CTAID.Y ;  /* 0x00000000000479c3 */ /* 0x000e620000002600 */
[----:B0-----:R-:W-:-:S05]  /*0080*/  IMAD R0, R0, UR5, R3 ;  /* 0x0000000500007c24 */ /* 0x001fca000f8e0203 */
[----:B--2---:R-:W-:Y:S01]  /*0090*/  ISETP.GE.AND P0, PT, R0, UR10, PT ;  /* 0x0000000a00007c0c */ /* 0x004fe2000bf06270 */
[----:B-1----:R-:W-:-:S05]  /*00a0*/  IMAD R15, R15, UR4, R2 ;  /* 0x000000040f0f7c24 */ /* 0x002fca000f8e0202 */
[----:B------:R-:W-:-:S13]  /*00b0*/  ISETP.GE.OR P0, PT, R15, UR11, P0 ;  /* 0x0000000b0f007c0c */ /* 0x000fda0008706670 */
[----:B------:R-:W-:Y:S05]  /*00c0*/  @P0 EXIT ;  /* 0x000000000000094d */ /* 0x000fea0003800000 */
[----:B------:R-:W0:Y:S01]  /*00d0*/  LDCU UR5, c[0x0][0x380] ;  /* 0x00007000ff0577ac */ /* 0x000e220008000800 */
[----:B------:R-:W-:Y:S01]  /*00e0*/  HFMA2 R17, -RZ, RZ, 0, 0 ;  /* 0x00000000ff117431 */ /* 0x000fe200000001ff */
[----:B------:R-:W1:Y:S01]  /*00f0*/  LDCU.64 UR8, c[0x0][0x358] ;  /* 0x00006b00ff0877ac */ /* 0x000e620008000a00 */
[----:B0-----:R-:W-:-:S09]  /*0100*/  UISETP.GE.AND UP0, UPT, UR5, 0x1, UPT ;  /* 0x000000010500788c */ /* 0x001fd2000bf06270 */
[----:B-1----:R-:W-:Y:S05]  /*0110*/  BRA.U !UP0, `(.L_x_0) ;  /* 0x0000000508f47547 */ /* 0x002fea000b800000 */
[----:B------:R-:W-:Y:S02]  /*0120*/  UISETP.GE.U32.AND UP1, UPT, UR5, 0x8, UPT ;  /* 0x000000080500788c */ /* 0x000fe4000bf26070 */
[----:B------:R-:W-:Y:S01]  /*0130*/  IMAD R14, R15, UR5, RZ ;  /* 0x000000050f0e7c24 */ /* 0x000fe2000f8e02ff */
[----:B------:R-:W-:Y:S01]  /*0140*/  ULOP3.LUT UR6, UR5, 0x7, URZ, 0xc0, !UPT ;  /* 0x0000000705067892 */ /* 0x000fe2000f8ec0ff */
[----:B------:R-:W-:Y:S01]  /*0150*/  MOV R17, RZ ;  /* 0x000000ff00117202 */ /* 0x000fe20000000f00 */
[----:B------:R-:W-:Y:S02]  /*0160*/  UMOV UR4, URZ ;  /* 0x000000ff00047c82 */ /* 0x000fe40008000000 */
[----:B------:R-:W-:Y:S02]  /*0170*/  UISETP.NE.AND UP0, UPT, UR6, URZ, UPT ;  /* 0x000000ff0600728c */ /* 0x000fe4000bf05270 */
[----:B------:R-:W-:Y:S09]  /*0180*/  BRA.U !UP1, `(.L_x_1) ;  /* 0x0000000109c47547 */ /* 0x000ff2000b800000 */
[----:B------:R-:W0:Y:S01]  /*0190*/  LDC.64 R2, c[0x0][0x388] ;  /* 0x0000e200ff027b82 */ /* 0x000e220000000a00 */
[----:B------:R-:W-:Y:S01]  /*01a0*/  ULOP3.LUT UR4, UR5, 0x7ffffff8, URZ, 0xc0, !UPT ;  /* 0x7ffffff805047892 */ /* 0x000fe2000f8ec0ff */
[----:B------:R-:W-:Y:S02]  /*01b0*/  MOV R17, RZ ;  /* 0x000000ff00117202 */ /* 0x000fe40000000f00 */
[----:B------:R-:W-:Y:S01]  /*01c0*/  MOV R16, R0 ;  /* 0x0000000000107202 */ /* 0x000fe20000000f00 */
[----:B------:R-:W-:Y:S01]  /*01d0*/  UIADD3 UR7, UPT, UPT, -UR4, URZ, URZ ;  /* 0x000000ff04077290 */ /* 0x000fe2000fffe1ff */
[----:B0-----:R-:W-:-:S03]  /*01e0*/  IMAD.WIDE.U32 R2, R14, 0x4, R2 ;  /* 0x000000040e027825 */ /* 0x001fc600078e0002 */
[----:B------:R-:W-:-:S04]  /*01f0*/  IADD3 R4, P0, PT, R2, 0x10, RZ ;  /* 0x0000001002047810 */ /* 0x000fc80007f1e0ff */
[----:B------:R-:W-:-:S09]  /*0200*/  IADD3.X R3, PT, PT, RZ, R3, RZ, P0, !PT ;  /* 0x00000003ff037210 */ /* 0x000fd200007fe4ff */
.L_x_2:
[----:B------:R-:W0:Y:S01]  /*0210*/  LDC.64 R10, c[0x0][0x398] ;  /* 0x0000e600ff0a7b82 */ /* 0x000e220000000a00 */
[----:B------:R-:W-:-:S05]  /*0220*/  MOV R2, R4 ;  /* 0x0000000400027202 */ /* 0x000fca0000000f00 */
[----:B------:R-:W2:Y:S02]  /*0230*/  LDG.E R18, desc[UR8][R2.64+-0x10] ;  /* 0xfffff00802127981 */ /* 0x000ea4000c1e1900 */
[----:B------:R-:W1:Y:S02]  /*0240*/  LDC R19, c[0x0][0x390] ;  /* 0x0000e400ff137b82 */ /* 0x000e640000000800 */
[----:B------:R-:W3:Y:S04]  /*0250*/  LDG.E R22, desc[UR8][R2.64+-0xc] ;  /* 0xfffff40802167981 */ /* 0x000ee8000c1e1900 */
[----:B------:R-:W4:Y:S04]  /*0260*/  LDG.E R23, desc[UR8][R2.64+-0x8] ;  /* 0xfffff80802177981 */ /* 0x000f28000c1e1900 */
[----:B------:R-:W5:Y:S04]  /*0270*/  LDG.E R25, desc[UR8][R2.64+-0x4] ;  /* 0xfffffc0802197981 */ /* 0x000f68000c1e1900 */
[----:B------:R-:W5:Y:S01]  /*0280*/  LDG.E R26, desc[UR8][R2.64] ;  /* 0x00000008021a7981 */ /* 0x000f62000c1e1900 */
[----:B0-----:R-:W-:-:S05]  /*0290*/  IMAD.WIDE R10, R16, 0x4, R10 ;  /* 0x00000004100a7825 */ /* 0x001fca00078e020a */
[----:B------:R0:W2:Y:S01]  /*02a0*/  LDG.E R20, desc[UR8][R10.64] ;  /* 0x000000080a147981 */ /* 0x0000a2000c1e1900 */
[----:B-1----:R-:W-:-:S05]  /*02b0*/  IMAD.WIDE R28, R19, 0x4, R10 ;  /* 0x00000004131c7825 */ /* 0x002fca00078e020a */
[----:B------:R-:W3:Y:S01]  /*02c0*/  LDG.E R21, desc[UR8][R28.64] ;  /* 0x000000081c157981 */ /* 0x000ee2000c1e1900 */
[----:B------:R-:W-:-:S05]  /*02d0*/  IMAD.WIDE R12, R19, 0x4, R28 ;  /* 0x00000004130c7825 */ /* 0x000fca00078e021c */
[----:B------:R1:W4:Y:S01]  /*02e0*/  LDG.E R24, desc[UR8][R12.64] ;  /* 0x000000080c187981 */ /* 0x000322000c1e1900 */
[----:B------:R-:W-:-:S03]  /*02f0*/  IMAD.WIDE R8, R19, 0x4, R12 ;  /* 0x0000000413087825 */ /* 0x000fc600078e020c */
[----:B------:R-:W5:Y:S01]  /*0300*/  LDG.E R28, desc[UR8][R2.64+0x4] ;  /* 0x00000408021c7981 */ /* 0x000f62000c1e1900 */
[----:B------:R-:W-:-:S03]  /*0310*/  IMAD.WIDE R4, R19, 0x4, R8 ;  /* 0x0000000413047825 */ /* 0x000fc600078e0208 */
[----:B------:R-:W5:Y:S04]  /*0320*/  LDG.E R29, desc[UR8][R2.64+0x8] ;  /* 0x00000808021d7981 */ /* 0x000f68000c1e1900 */
[----:B------:R-:W5:Y:S01]  /*0330*/  LDG.E R8, desc[UR8][R8.64] ;  /* 0x0000000808087981 */ /* 0x000f62000c1e1900 */
[----:B------:R-:W-:-:S03]  /*0340*/  IMAD.WIDE R6, R19, 0x4, R4 ;  /* 0x0000000413067825 */ /* 0x000fc600078e0204 */
[----:B------:R1:W5:Y:S01]  /*0350*/  LDG.E R5, desc[UR8][R4.64] ;  /* 0x0000000804057981 */ /* 0x000362000c1e1900 */
[----:B0-----:R-:W-:-:S03]  /*0360*/  IMAD.WIDE R10, R19, 0x4, R6 ;  /* 0x00000004130a7825 */ /* 0x001fc600078e0206 */
[----:B------:R-:W5:Y:S01]  /*0370*/  LDG.E R7, desc[UR8][R6.64] ;  /* 0x0000000806077981 */ /* 0x000f62000c1e1900 */
[----:B-1----:R-:W-:-:S03]  /*0380*/  IMAD.WIDE R12, R19, 0x4, R10 ;  /* 0x00000004130c7825 */ /* 0x002fc600078e020a */
[----:B------:R-:W5:Y:S04]  /*0390*/  LDG.E R27, desc[UR8][R10.64] ;  /* 0x000000080a1b7981 */ /* 0x000f68000c1e1900 */
[----:B------:R0:W5:Y:S04]  /*03a0*/  LDG.E R9, desc[UR8][R2.64+0xc] ;  /* 0x00000c0802097981 */ /* 0x000168000c1e1900 */
[----:B------:R-:W5:Y:S01]  /*03b0*/  LDG.E R12, desc[UR8][R12.64] ;  /* 0x000000080c0c7981 */ /* 0x000f62000c1e1900 */
[----:B------:R-:W-:-:S04]  /*03c0*/  UIADD3 UR7, UPT, UPT, UR7, 0x8, URZ ;  /* 0x0000000807077890 */ /* 0x000fc8000fffe0ff */
[----:B------:R-:W-:Y:S01]  /*03d0*/  UISETP.NE.AND UP1, UPT, UR7, URZ, UPT ;  /* 0x000000ff0700728c */ /* 0x000fe2000bf25270 */
[----:B------:R-:W-:Y:S02]  /*03e0*/  IADD3 R4, P0, PT, R2, 0x20, RZ ;  /* 0x0000002002047810 */ /* 0x000fe40007f1e0ff */
[----:B------:R-:W-:Y:S02]  /*03f0*/  LEA R16, R19, R16, 0x3 ;  /* 0x0000001013107211 */ /* 0x000fe400078e18ff */
[----:B0-----:R-:W-:Y:S01]  /*0400*/  IADD3.X R3, PT, PT, RZ, R3, RZ, P0, !PT ;  /* 0x00000003ff037210 */ /* 0x001fe200007fe4ff */
[----:B--2---:R-:W-:-:S04]  /*0410*/  FFMA R17, R18, R20, R17 ;  /* 0x0000001412117223 */ /* 0x004fc80000000011 */
[----:B---3--:R-:W-:-:S04]  /*0420*/  FFMA R22, R22, R21, R17 ;  /* 0x0000001516167223 */ /* 0x008fc80000000011 */
[----:B----4-:R-:W-:-:S04]  /*0430*/  FFMA R22, R23, R24, R22 ;  /* 0x0000001817167223 */ /* 0x010fc80000000016 */
[----:B-----5:R-:W-:-:S04]  /*0440*/  FFMA R25, R25, R8, R22 ;  /* 0x0000000819197223 */ /* 0x020fc80000000016 */
[----:B------:R-:W-:-:S04]  /*0450*/  FFMA R5, R26, R5, R25 ;  /* 0x000000051a057223 */ /* 0x000fc80000000019 */
[----:B------:R-:W-:-:S04]  /*0460*/  FFMA R28, R28, R7, R5 ;  /* 0x000000071c1c7223 */ /* 0x000fc80000000005 */
[----:B------:R-:W-:-:S04]  /*0470*/  FFMA R28, R29, R27, R28 ;  /* 0x0000001b1d1c7223 */ /* 0x000fc8000000001c */
[----:B------:R-:W-:Y:S01]  /*0480*/  FFMA R17, R9, R12, R28 ;  /* 0x0000000c09117223 */ /* 0x000fe2000000001c */
[----:B------:R-:W-:Y:S06]  /*0490*/  BRA.U UP1, `(.L_x_2) ;  /* 0xfffffffd015c7547 */ /* 0x000fec000b83ffff */
.L_x_1:
[----:B------:R-:W-:Y:S05]  /*04a0*/  BRA.U !UP0, `(.L_x_0) ;  /* 0x0000000508107547 */ /* 0x000fea000b800000 */
[----:B------:R-:W-:Y:S02]  /*04b0*/  UISETP.GE.U32.AND UP0, UPT, UR6, 0x4, UPT ;  /* 0x000000040600788c */ /* 0x000fe4000bf06070 */
[----:B------:R-:W-:-:S04]  /*04c0*/  ULOP3.LUT UR7, UR5, 0x3, URZ, 0xc0, !UPT ;  /* 0x0000000305077892 */ /* 0x000fc8000f8ec0ff */
[----:B------:R-:W-:-:S03]  /*04d0*/  UISETP.NE.AND UP1, UPT, UR7, URZ, UPT ;  /* 0x000000ff0700728c */ /* 0x000fc6000bf25270 */
[----:B------:R-:W-:Y:S08]  /*04e0*/  BRA.U !UP0, `(.L_x_3) ;  /* 0x0000000108707547 */ /* 0x000ff0000b800000 */
[----:B------:R-:W0:Y:S01]  /*04f0*/  LDC R13, c[0x0][0x390] ;  /* 0x0000e400ff0d7b82 */ /* 0x000e220000000800 */
[----:B------:R-:W1:Y:S01]  /*0500*/  LDCU.64 UR12, c[0x0][0x388] ;  /* 0x00007100ff0c77ac */ /* 0x000e620008000a00 */
[C---:B------:R-:W-:Y:S02]  /*0510*/  IADD3 R3, PT, PT, R14.reuse, UR4, RZ ;  /* 0x000000040e037c10 */ /* 0x040fe4000fffe0ff */
[----:B------:R-:W-:-:S04]  /*0520*/  IADD3 R10, P0, PT, R14, UR4, RZ ;  /* 0x000000040e0a7c10 */ /* 0x000fc8000ff1e0ff */
[----:B------:R-:W2:Y:S08]  /*0530*/  LDC.64 R6, c[0x0][0x398] ;  /* 0x0000e600ff067b82 */ /* 0x000eb00000000a00 */
[----:B------:R-:W3:Y:S01]  /*0540*/  LDC.64 R4, c[0x0][0x388] ;  /* 0x0000e200ff047b82 */ /* 0x000ee20000000a00 */
[----:B0-----:R-:W-:-:S04]  /*0550*/  IMAD R9, R13, UR4, R0 ;  /* 0x000000040d097c24 */ /* 0x001fc8000f8e0200 */
[----:B--2---:R-:W-:-:S04]  /*0560*/  IMAD.WIDE R6, R9, 0x4, R6 ;  /* 0x0000000409067825 */ /* 0x004fc800078e0206 */
[----:B------:R-:W-:Y:S02]  /*0570*/  IMAD.WIDE R8, R13, 0x4, R6 ;  /* 0x000000040d087825 */ /* 0x000fe400078e0206 */
[----:B------:R-:W2:Y:S02]  /*0580*/  LDG.E R6, desc[UR8][R6.64] ;  /* 0x0000000806067981 */ /* 0x000ea4000c1e1900 */
[----:B---3--:R-:W-:Y:S01]  /*0590*/  IMAD.WIDE.U32 R4, R3, 0x4, R4 ;  /* 0x0000000403047825 */ /* 0x008fe200078e0004 */
[----:B------:R-:W-:Y:S02]  /*05a0*/  IADD3.X R3, PT, PT, RZ, RZ, RZ, P0, !PT ;  /* 0x000000ffff037210 */ /* 0x000fe400007fe4ff */
[----:B-1----:R-:W-:-:S03]  /*05b0*/  LEA R2, P0, R10, UR12, 0x2 ;  /* 0x0000000c0a027c11 */ /* 0x002fc6000f8010ff */
[----:B------:R-:W2:Y:S01]  /*05c0*/  LDG.E R4, desc[UR8][R4.64] ;  /* 0x0000000804047981 */ /* 0x000ea2000c1e1900 */
[----:B------:R-:W-:Y:S01]  /*05d0*/  LEA.HI.X R3, R10, UR13, R3, 0x2, P0 ;  /* 0x0000000d0a037c11 */ /* 0x000fe200080f1403 */
[C---:B------:R-:W-:Y:S02]  /*05e0*/  IMAD.WIDE R10, R13.reuse, 0x4, R8 ;  /* 0x000000040d0a7825 */ /* 0x040fe400078e0208 */
[----:B------:R-:W3:Y:S04]  /*05f0*/  LDG.E R8, desc[UR8][R8.64] ;  /* 0x0000000808087981 */ /* 0x000ee8000c1e1900 */
[----:B------:R-:W3:Y:S01]  /*0600*/  LDG.E R16, desc[UR8][R2.64+0x4] ;  /* 0x0000040802107981 */ /* 0x000ee2000c1e1900 */
[----:B------:R-:W-:-:S03]  /*0610*/  IMAD.WIDE R12, R13, 0x4, R10 ;  /* 0x000000040d0c7825 */ /* 0x000fc600078e020a */
[----:B------:R-:W4:Y:S04]  /*0620*/  LDG.E R18, desc[UR8][R10.64] ;  /* 0x000000080a127981 */ /* 0x000f28000c1e1900 */
[----:B------:R-:W4:Y:S04]  /*0630*/  LDG.E R19, desc[UR8][R2.64+0x8] ;  /* 0x0000080802137981 */ /* 0x000f28000c1e1900 */
[----:B------:R-:W5:Y:S04]  /*0640*/  LDG.E R21, desc[UR8][R2.64+0xc] ;  /* 0x00000c0802157981 */ /* 0x000f68000c1e1900 */
[----:B------:R-:W5:Y:S01]  /*0650*/  LDG.E R12, desc[UR8][R12.64] ;  /* 0x000000080c0c7981 */ /* 0x000f62000c1e1900 */
[----:B------:R-:W-:Y:S01]  /*0660*/  UIADD3 UR4, UPT, UPT, UR4, 0x4, URZ ;  /* 0x0000000404047890 */ /* 0x000fe2000fffe0ff */
[----:B--2---:R-:W-:-:S04]  /*0670*/  FFMA R17, R4, R6, R17 ;  /* 0x0000000604117223 */ /* 0x004fc80000000011 */
[----:B---3--:R-:W-:-:S04]  /*0680*/  FFMA R16, R16, R8, R17 ;  /* 0x0000000810107223 */ /* 0x008fc80000000011 */
[----:B----4-:R-:W-:-:S04]  /*0690*/  FFMA R16, R19, R18, R16 ;  /* 0x0000001213107223 */ /* 0x010fc80000000010 */
[----:B-----5:R-:W-:-:S07]  /*06a0*/  FFMA R17, R21, R12, R16 ;  /* 0x0000000c15117223 */ /* 0x020fce0000000010 */
.L_x_3:
[----:B------:R-:W-:Y:S05]  /*06b0*/  BRA.U !UP1, `(.L_x_0) ;  /* 0x00000001098c7547 */ /* 0x000fea000b800000 */
[----:B------:R-:W-:Y:S02]  /*06c0*/  UISETP.NE.AND UP0, UPT, UR7, 0x1, UPT ;  /* 0x000000010700788c */ /* 0x000fe4000bf05270 */
[----:B------:R-:W-:-:S04]  /*06d0*/  ULOP3.LUT UR5, UR5, 0x1, URZ, 0xc0, !UPT ;  /* 0x0000000105057892 */ /* 0x000fc8000f8ec0ff */
[----:B------:R-:W-:-:S03]  /*06e0*/  UISETP.NE.U32.AND UP1, UPT, UR5, 0x1, UPT ;  /* 0x000000010500788c */ /* 0x000fc6000bf25070 */
[----:B------:R-:W-:Y:S08]  /*06f0*/  BRA.U !UP0, `(.L_x_4) ;  /* 0x0000000108507547 */ /* 0x000ff0000b800000 */
[----:B------:R-:W0:Y:S01]  /*0700*/  LDC R9, c[0x0][0x390] ;  /* 0x0000e400ff097b82 */ /* 0x000e220000000800 */
[----:B------:R-:W1:Y:S01]  /*0710*/  LDCU.64 UR6, c[0x0][0x388] ;  /* 0x00007100ff0677ac */ /* 0x000e620008000a00 */
[C---:B------:R-:W-:Y:S02]  /*0720*/  IADD3 R7, PT, PT, R14.reuse, UR4, RZ ;  /* 0x000000040e077c10 */ /* 0x040fe4000fffe0ff */
[----:B------:R-:W-:-:S04]  /*0730*/  IADD3 R8, P0, PT, R14, UR4, RZ ;  /* 0x000000040e087c10 */ /* 0x000fc8000ff1e0ff */
[----:B------:R-:W2:Y:S08]  /*0740*/  LDC.64 R2, c[0x0][0x388] ;  /* 0x0000e200ff027b82 */ /* 0x000eb00000000a00 */
[----:B------:R-:W3:Y:S01]  /*0750*/  LDC.64 R4, c[0x0][0x398] ;  /* 0x0000e600ff047b82 */ /* 0x000ee20000000a00 */
[----:B0-----:R-:W-:Y:S02]  /*0760*/  IMAD R11, R9, UR4, R0 ;  /* 0x00000004090b7c24 */ /* 0x001fe4000f8e0200 */
[----:B--2---:R-:W-:Y:S01]  /*0770*/  IMAD.WIDE.U32 R2, R7, 0x4, R2 ;  /* 0x0000000407027825 */ /* 0x004fe200078e0002 */
[----:B------:R-:W-:-:S02]  /*0780*/  IADD3.X R7, PT, PT, RZ, RZ, RZ, P0, !PT ;  /* 0x000000ffff077210 */ /* 0x000fc400007fe4ff */
[----:B-1----:R-:W-:-:S03]  /*0790*/  LEA R6, P0, R8, UR6, 0x2 ;  /* 0x0000000608067c11 */ /* 0x002fc6000f8010ff */
[----:B------:R-:W2:Y:S01]  /*07a0*/  LDG.E R2, desc[UR8][R2.64] ;  /* 0x0000000802027981 */ /* 0x000ea2000c1e1900 */
[----:B------:R-:W-:Y:S01]  /*07b0*/  LEA.HI.X R7, R8, UR7, R7, 0x2, P0 ;  /* 0x0000000708077c11 */ /* 0x000fe200080f1407 */
[----:B---3--:R-:W-:-:S04]  /*07c0*/  IMAD.WIDE R4, R11, 0x4, R4 ;  /* 0x000000040b047825 */ /* 0x008fc800078e0204 */
[----:B------:R-:W3:Y:S01]  /*07d0*/  LDG.E R6, desc[UR8][R6.64+0x4] ;  /* 0x0000040806067981 */ /* 0x000ee2000c1e1900 */
[----:B------:R-:W-:-:S03]  /*07e0*/  IMAD.WIDE R8, R9, 0x4, R4 ;  /* 0x0000000409087825 */ /* 0x000fc600078e0204 */
[----:B------:R-:W2:Y:S04]  /*07f0*/  LDG.E R4, desc[UR8][R4.64] ;  /* 0x0000000804047981 */ /* 0x000ea8000c1e1900 */
[----:B------:R-:W3:Y:S01]  /*0800*/  LDG.E R8, desc[UR8][R8.64] ;  /* 0x0000000808087981 */ /* 0x000ee2000c1e1900 */
[----:B------:R-:W-:Y:S01]  /*0810*/  UIADD3 UR4, UPT, UPT, UR4, 0x2, URZ ;  /* 0x0000000204047890 */ /* 0x000fe2000fffe0ff */
[----:B--2---:R-:W-:-:S04]  /*0820*/  FFMA R17, R2, R4, R17 ;  /* 0x0000000402117223 */ /* 0x004fc80000000011 */
[----:B---3--:R-:W-:-:S07]  /*0830*/  FFMA R17, R6, R8, R17 ;  /* 0x0000000806117223 */ /* 0x008fce0000000011 */
.L_x_4:
[----:B------:R-:W-:Y:S05]  /*0840*/  BRA.U UP1, `(.L_x_0) ;  /* 0x0000000101287547 */ /* 0x000fea000b800000 */
[----:B------:R-:W0:Y:S01]  /*0850*/  LDC R9, c[0x0][0x390] ;  /* 0x0000e400ff097b82 */ /* 0x000e220000000800 */
[----:B------:R-:W-:-:S07]  /*0860*/  IADD3 R7, PT, PT, R14, UR4, RZ ;  /* 0x000000040e077c10 */ /* 0x000fce000fffe0ff */
[----:B------:R-:W1:Y:S08]  /*0870*/  LDC.64 R2, c[0x0][0x388] ;  /* 0x0000e200ff027b82 */ /* 0x000e700000000a00 */
[----:B------:R-:W2:Y:S01]  /*0880*/  LDC.64 R4, c[0x0][0x398] ;  /* 0x0000e600ff047b82 */ /* 0x000ea20000000a00 */
[----:B0-----:R-:W-:Y:S02]  /*0890*/  IMAD R9, R9, UR4, R0 ;  /* 0x0000000409097c24 */ /* 0x001fe4000f8e0200 */
[----:B-1----:R-:W-:-:S06]  /*08a0*/  IMAD.WIDE.U32 R2, R7, 0x4, R2 ;  /* 0x0000000407027825 */ /* 0x002fcc00078e0002 */
[----:B------:R-:W3:Y:S01]  /*08b0*/  LDG.E R2, desc[UR8][R2.64] ;  /* 0x0000000802027981 */ /* 0x000ee2000c1e1900 */
[----:B--2---:R-:W-:-:S06]  /*08c0*/  IMAD.WIDE R4, R9, 0x4, R4 ;  /* 0x0000000409047825 */ /* 0x004fcc00078e0204 */
[----:B------:R-:W3:Y:S02]  /*08d0*/  LDG.E R4, desc[UR8][R4.64] ;  /* 0x0000000804047981 */ /* 0x000ee4000c1e1900 */
[----:B---3--:R-:W-:-:S07]  /*08e0*/  FFMA R17, R2, R4, R17 ;  /* 0x0000000402117223 */ /* 0x008fce0000000011 */
.L_x_0:
[----:B------:R-:W0:Y:S01]  /*08f0*/  LDC.64 R2, c[0x0][0x3a8] ;  /* 0x0000ea00ff027b82 */ /* 0x000e220000000a00 */
[----:B------:R-:W-:-:S04]  /*0900*/  IMAD R15, R15, UR10, R0 ;  /* 0x0000000a0f0f7c24 */ /* 0x000fc8000f8e0200 */
[----:B0-----:R-:W-:-:S05]  /*0910*/  IMAD.WIDE R2, R15, 0x4, R2 ;  /* 0x000000040f027825 */ /* 0x001fca00078e0202 */
[----:B------:R-:W-:Y:S01]  /*0920*/  STG.E desc[UR8][R2.64], R17 ;  /* 0x0000001102007986 */ /* 0x000fe2000c101908 */
[----:B------:R-:W-:Y:S05]  /*0930*/  EXIT ;  /* 0x000000000000794d */ /* 0x000fea0003800000 */
.L_x_5:
[----:B------:R-:W-:-:S00]  /*0940*/  BRA `(.L_x_5) ;  /* 0xfffffffc00fc7947 */ /* 0x000fc0000383ffff */
[----:B------:R-:W-:-:S00]  /*0950*/  NOP ;  /* 0x0000000000007918 */ /* 0x000fc00000000000 */
        /* <DEDUP_REMOVED lines=10> */
.L_x_6:


//--------------------- .nv.shared.reserved.0     --------------------------
	.section	.nv.shared.reserved.0,"aw",@nobits
	.weak		__nv_reservedSMEM_offset_0_alias
	.size		__nv_reservedSMEM_offset_0_alias, 0, 64
	.other		__nv_reservedSMEM_offset_0_alias,@"STO_CUDA_RESERVED_SHARED STV_DEFAULT"
__nv_reservedSMEM_offset_0_alias:
	.zero		0
	.zero		64


//--------------------- .nv.constant0._Z19CalcMatOneEleKernel6MatrixS_S_ --------------------------
	.section	.nv.constant0._Z19CalcMatOneEleKernel6MatrixS_S_,"a",@progbits
	.sectionflags	@""
	.align	4
.nv.constant0._Z19CalcMatOneEleKernel6MatrixS_S_:
	.zero		944


//--------------------- SYMBOLS --------------------------

	.type		.nv.reservedSmem.offset0,@object
	.size		.nv.reservedSmem.offset0,0x4
